	.headerflags	@"EF_CUDA_TEXMODE_UNIFIED EF_CUDA_64BIT_ADDRESS EF_CUDA_ACCELERATORS EF_CUDA_SM90 EF_CUDA_VIRTUAL_SM(EF_CUDA_SM90)"
	.elftype	@"ET_EXEC"


//--------------------- .nv.info                  --------------------------
	.section	.nv.info,"",@"SHT_CUDA_INFO"
	.align	4


	//----- nvinfo : EIATTR_REGCOUNT
	.align		4
        /*0000*/ 	.byte	0x04, 0x2f
        /*0002*/ 	.short	(.L_1 - .L_0)
	.align		4
.L_0:
        /*0004*/ 	.word	index@(triton_per_fused_mean_29)
        /*0008*/ 	.word	0x0000000f


	//----- nvinfo : EIATTR_MIN_STACK_SIZE
	.align		4
.L_1:
        /*000c*/ 	.byte	0x04, 0x12
        /*000e*/ 	.short	(.L_3 - .L_2)
	.align		4
.L_2:
        /*0010*/ 	.word	index@(triton_per_fused_mean_29)
        /*0014*/ 	.word	0x00000000


	//----- nvinfo : EIATTR_FRAME_SIZE
	.align		4
.L_3:
        /*0018*/ 	.byte	0x04, 0x11
        /*001a*/ 	.short	(.L_5 - .L_4)
	.align		4
.L_4:
        /*001c*/ 	.word	index@(triton_per_fused_mean_29)
        /*0020*/ 	.word	0x00000000


	//----- nvinfo : EIATTR_MIN_STACK_SIZE
	.align		4
.L_5:
        /*0024*/ 	.byte	0x04, 0x12
        /*0026*/ 	.short	(.L_7 - .L_6)
	.align		4
.L_6:
        /*0028*/ 	.word	index@(triton_per_fused_mean_29)
        /*002c*/ 	.word	0x00000000
.L_7:


//--------------------- .nv.info.triton_per_fused_mean_29 --------------------------
	.section	.nv.info.triton_per_fused_mean_29,"",@"SHT_CUDA_INFO"
	.sectionflags	@""
	.align	4


	//----- nvinfo : EIATTR_CUDA_API_VERSION
	.align		4
        /*0000*/ 	.byte	0x04, 0x37
        /*0002*/ 	.short	(.L_9 - .L_8)
.L_8:
        /*0004*/ 	.word	0x0000007c


	//----- nvinfo : EIATTR_KPARAM_INFO
	.align		4
.L_9:
        /*0008*/ 	.byte	0x04, 0x17
        /*000a*/ 	.short	(.L_11 - .L_10)
.L_10:
        /*000c*/ 	.word	0x00000000
        /*0010*/ 	.short	0x0003
        /*0012*/ 	.short	0x0014
        /*0014*/ 	.byte	0x00, 0xf0, 0x11, 0x00


	//----- nvinfo : EIATTR_KPARAM_INFO
	.align		4
.L_11:
        /*0018*/ 	.byte	0x04, 0x17
        /*001a*/ 	.short	(.L_13 - .L_12)
.L_12:
        /*001c*/ 	.word	0x00000000
        /*0020*/ 	.short	0x0002
        /*0022*/ 	.short	0x0010
        /*0024*/ 	.byte	0x00, 0xf0, 0x11, 0x00


	//----- nvinfo : EIATTR_KPARAM_INFO
	.align		4
.L_13:
        /*0028*/ 	.byte	0x04, 0x17
        /*002a*/ 	.short	(.L_15 - .L_14)
.L_14:
        /*002c*/ 	.word	0x00000000
        /*0030*/ 	.short	0x0001
        /*0032*/ 	.short	0x0008
        /*0034*/ 	.byte	0x00, 0xf4, 0x21, 0x00


	//----- nvinfo : EIATTR_KPARAM_INFO
	.align		4
.L_15:
        /*0038*/ 	.byte	0x04, 0x17
        /*003a*/ 	.short	(.L_17 - .L_16)
.L_16:
        /*003c*/ 	.word	0x00000000
        /*0040*/ 	.short	0x0000
        /*0042*/ 	.short	0x0000
        /*0044*/ 	.byte	0x00, 0xf4, 0x21, 0x00


	//----- nvinfo : EIATTR_SPARSE_MMA_MASK
	.align		4
.L_17:
        /*0048*/ 	.byte	0x03, 0x50
        /*004a*/ 	.short	0x0000


	//----- nvinfo : EIATTR_MAXREG_COUNT
	.align		4
        /*004c*/ 	.byte	0x03, 0x1b
        /*004e*/ 	.short	0x00ff


	//----- nvinfo : EIATTR_COOP_GROUP_MASK_REGIDS
	.align		4
        /*0050*/ 	.byte	0x04, 0x29
        /*0052*/ 	.short	(.L_19 - .L_18)


	//   ....[0]....
.L_18:
        /*0054*/ 	.word	0xffffffff


	//   ....[1]....
        /*0058*/ 	.word	0xffffffff


	//   ....[2]....
        /*005c*/ 	.word	0xffffffff


	//   ....[3]....
        /*0060*/ 	.word	0xffffffff


	//----- nvinfo : EIATTR_COOP_GROUP_INSTR_OFFSETS
	.align		4
.L_19:
        /*0064*/ 	.byte	0x04, 0x28
        /*0066*/ 	.short	(.L_21 - .L_20)


	//   ....[0]....
.L_20:
        /*0068*/ 	.word	0x00000150


	//   ....[1]....
        /*006c*/ 	.word	0x00000180


	//   ....[2]....
        /*0070*/ 	.word	0x000001b0


	//   ....[3]....
        /*0074*/ 	.word	0x000001e0


	//----- nvinfo : EIATTR_EXIT_INSTR_OFFSETS
	.align		4
.L_21:
        /*0078*/ 	.byte	0x04, 0x1c
        /*007a*/ 	.short	(.L_23 - .L_22)


	//   ....[0]....
.L_22:
        /*007c*/ 	.word	0x00000200


	//   ....[1]....
        /*0080*/ 	.word	0x00000230


	//----- nvinfo : EIATTR_REQNTID
	.align		4
.L_23:
        /*0084*/ 	.byte	0x04, 0x10
        /*0086*/ 	.short	(.L_25 - .L_24)
.L_24:
        /*0088*/ 	.word	0x00000040
        /*008c*/ 	.word	0x00000001
        /*0090*/ 	.word	0x00000001


	//----- nvinfo : EIATTR_CBANK_PARAM_SIZE
	.align		4
.L_25:
        /*0094*/ 	.byte	0x03, 0x19
        /*0096*/ 	.short	0x0018


	//----- nvinfo : EIATTR_PARAM_CBANK
	.align		4
        /*0098*/ 	.byte	0x04, 0x0a
        /*009a*/ 	.short	(.L_27 - .L_26)
	.align		4
.L_26:
        /*009c*/ 	.word	index@(.nv.constant0.triton_per_fused_mean_29)
        /*00a0*/ 	.short	0x0210
        /*00a2*/ 	.short	0x0018


	//----- nvinfo : EIATTR_SW_WAR
	.align		4
.L_27:
        /*00a4*/ 	.byte	0x04, 0x36
        /*00a6*/ 	.short	(.L_29 - .L_28)
.L_28:
        /*00a8*/ 	.word	0x00000008
.L_29:


//--------------------- .nv.callgraph             --------------------------
	.section	.nv.callgraph,"",@"SHT_CUDA_CALLGRAPH"
	.align	4
	.sectionentsize	8
	.align		4
        /*0000*/ 	.word	0x00000000
	.align		4
        /*0004*/ 	.word	0xffffffff
	.align		4
        /*0008*/ 	.word	0x00000000
	.align		4
        /*000c*/ 	.word	0xfffffffe
	.align		4
        /*0010*/ 	.word	0x00000000
	.align		4
        /*0014*/ 	.word	0xfffffffd
	.align		4
        /*0018*/ 	.word	0x00000000
	.align		4
        /*001c*/ 	.word	0xfffffffc


//--------------------- .text.triton_per_fused_mean_29 --------------------------
	.section	.text.triton_per_fused_mean_29,"ax",@progbits
	.sectionflags	@"SHF_BARRIERS=1"
	.align	128
        .global         triton_per_fused_mean_29
        .type           triton_per_fused_mean_29,@function
        .size           triton_per_fused_mean_29,(.L_x_1 - triton_per_fused_mean_29)
        .other          triton_per_fused_mean_29,@"STO_CUDA_ENTRY STV_DEFAULT"
triton_per_fused_mean_29:
.text.triton_per_fused_mean_29:
[----:B------:R-:W0:Y:S02]  /*0000*/  LDC R1, c[0x0][0x28] ;  /* 0x00000a00ff017b82 */ /* 0x000e240000000800 */
[----:B------:R-:W1:Y:S01]  /*0010*/  S2R R3, SR_CTAID.X ;  /* 0x0000000000037919 */ /* 0x000e620000002500 */
[----:B------:R-:W-:Y:S01]  /*0020*/  HFMA2.MMA R2, -RZ, RZ, 0, 0 ;  /* 0x00000000ff027435 */ /* 0x000fe200000001ff */
[----:B------:R-:W2:Y:S01]  /*0030*/  LDC.64 R4, c[0x0][0x218] ;  /* 0x00008600ff047b82 */ /* 0x000ea20000000a00 */
[----:B------:R-:W-:Y:S01]  /*0040*/  ULDC.64 UR4, c[0x0][0x208] ;  /* 0x0000820000047ab9 */ /* 0x000fe20000000a00 */
[----:B------:R-:W3:Y:S07]  /*0050*/  S2R R12, SR_TID.X ;  /* 0x00000000000c7919 */ /* 0x000eee0000002100 */
[C---:B-1----:R-:W-:Y:S01]  /*0060*/  IMAD.HI R0, R3.reuse, -0x4cf09cad, R2 ;  /* 0xb30f635303007827 */ /* 0x042fe200078e0202 */
[----:B------:R-:W-:-:S04]  /*0070*/  ISETP.GE.AND P0, PT, R3, 0x5b8, PT ;  /* 0x000005b80300780c */ /* 0x000fc80003f06270 */
[----:B------:R-:W-:-:S04]  /*0080*/  SHF.R.U32.HI R7, RZ, 0x1f, R0 ;  /* 0x0000001fff077819 */ /* 0x000fc80000011600 */
[----:B------:R-:W-:Y:S02]  /*0090*/  LEA.HI.SX32 R7, R0, R7, 0x18 ;  /* 0x0000000700077211 */ /* 0x000fe400078fc2ff */
[----:B---3--:R-:W-:-:S03]  /*00a0*/  LOP3.LUT R0, R12, 0xf, RZ, 0xc0, !PT ;  /* 0x0000000f0c007812 */ /* 0x008fc600078ec0ff */
[----:B------:R-:W-:-:S04]  /*00b0*/  IMAD R9, R7, -0x16e, R3 ;  /* 0xfffffe9207097824 */ /* 0x000fc800078e0203 */
[----:B------:R-:W-:-:S04]  /*00c0*/  IMAD R0, R0, 0x16e, R9 ;  /* 0x0000016e00007824 */ /* 0x000fc800078e0209 */
[----:B------:R-:W-:Y:S01]  /*00d0*/  IMAD R7, R7, 0x16e0, R0 ;  /* 0x000016e007077824 */ /* 0x000fe200078e0200 */
[----:B------:R-:W-:-:S03]  /*00e0*/  MOV R0, RZ ;  /* 0x000000ff00007202 */ /* 0x000fc60000000f00 */
[----:B--2---:R-:W-:-:S05]  /*00f0*/  IMAD.WIDE R4, R7, 0x4, R4 ;  /* 0x0000000407047825 */ /* 0x004fca00078e0204 */
[----:B------:R-:W2:Y:S01]  /*0100*/  @!P0 LDG.E R0, desc[UR4][R4.64] ;  /* 0x0000000404008981 */ /* 0x000ea2000c1e1900 */
[----:B------:R-:W-:Y:S01]  /*0110*/  BAR.SYNC.DEFER_BLOCKING 0x0 ;  /* 0x0000000000007b1d */ /* 0x000fe20000010000 */
[----:B--2---:R-:W-:-:S04]  /*0120*/  SEL R0, R0, RZ, !P0 ;  /* 0x000000ff00007207 */ /* 0x004fc80004000000 */
[----:B------:R-:W-:Y:S02]  /*0130*/  FSEL R0, R0, RZ, !P0 ;  /* 0x000000ff00007208 */ /* 0x000fe40004000000 */
[----:B------:R-:W-:-:S03]  /*0140*/  LOP3.LUT P0, RZ, R12, 0x3f, RZ, 0xc0, !PT ;  /* 0x0000003f0cff7812 */ /* 0x000fc6000780c0ff */
[----:B------:R-:W1:Y:S01]  /*0150*/  SHFL.BFLY PT, R7, R0, 0x8, 0x1f ;  /* 0x0d001f0000077f89 */ /* 0x000e6200000e0000 */
[----:B------:R-:W-:Y:S01]  /*0160*/  ISETP.LT.AND P0, PT, R3, 0x5b8, !P0 ;  /* 0x000005b80300780c */ /* 0x000fe20004701270 */
[----:B-1----:R-:W-:-:S05]  /*0170*/  FADD R8, R0, R7 ;  /* 0x0000000700087221 */ /* 0x002fca0000000000 */
[----:B------:R-:W1:Y:S02]  /*0180*/  SHFL.BFLY PT, R7, R8, 0x4, 0x1f ;  /* 0x0c801f0008077f89 */ /* 0x000e6400000e0000 */
[----:B-1----:R-:W-:Y:S02]  /*0190*/  FADD R9, R8, R7 ;  /* 0x0000000708097221 */ /* 0x002fe40000000000 */
[----:B------:R-:W1:Y:S03]  /*01a0*/  LDC.64 R6, c[0x0][0x210] ;  /* 0x00008400ff067b82 */ /* 0x000e660000000a00 */
[----:B------:R-:W2:Y:S02]  /*01b0*/  SHFL.BFLY PT, R2, R9, 0x2, 0x1f ;  /* 0x0c401f0009027f89 */ /* 0x000ea400000e0000 */
[----:B--2---:R-:W-:Y:S01]  /*01c0*/  FADD R10, R9, R2 ;  /* 0x00000002090a7221 */ /* 0x004fe20000000000 */
[----:B-1----:R-:W-:-:S04]  /*01d0*/  IMAD.WIDE R2, R3, 0x4, R6 ;  /* 0x0000000403027825 */ /* 0x002fc800078e0206 */
[----:B------:R-:W1:Y:S02]  /*01e0*/  SHFL.BFLY PT, R11, R10, 0x1, 0x1f ;  /* 0x0c201f000a0b7f89 */ /* 0x000e6400000e0000 */
[----:B-1----:R-:W-:Y:S01]  /*01f0*/  FADD R11, R10, R11 ;  /* 0x0000000b0a0b7221 */ /* 0x002fe20000000000 */
[----:B------:R-:W-:Y:S06]  /*0200*/  @!P0 EXIT ;  /* 0x000000000000894d */ /* 0x000fec0003800000 */
[----:B------:R-:W-:-:S05]  /*0210*/  FMUL R11, R11, 0.0625 ;  /* 0x3d8000000b0b7820 */ /* 0x000fca0000400000 */
[----:B------:R-:W-:Y:S01]  /*0220*/  STG.E desc[UR4][R2.64], R11 ;  /* 0x0000000b02007986 */ /* 0x000fe2000c101904 */
[----:B------:R-:W-:Y:S05]  /*0230*/  EXIT ;  /* 0x000000000000794d */ /* 0x000fea0003800000 */
.L_x_0:
[----:B------:R-:W-:-:S00]  /*0240*/  BRA `(.L_x_0) ;  /* 0xfffffffc00fc7947 */ /* 0x000fc0000383ffff */
[----:B------:R-:W-:-:S00]  /*0250*/  NOP ;  /* 0x0000000000007918 */ /* 0x000fc00000000000 */
        /* <DEDUP_REMOVED lines=10> */
.L_x_1:


//--------------------- .nv.constant0.triton_per_fused_mean_29 --------------------------
	.section	.nv.constant0.triton_per_fused_mean_29,"a",@progbits
	.sectionflags	@""
	.align	4
.nv.constant0.triton_per_fused_mean_29:
	.zero		552
